	.headerflags	@"EF_CUDA_TEXMODE_UNIFIED EF_CUDA_64BIT_ADDRESS EF_CUDA_ACCELERATORS EF_CUDA_SM90 EF_CUDA_VIRTUAL_SM(EF_CUDA_SM90)"
	.elftype	@"ET_EXEC"


//--------------------- .nv.info                  --------------------------
	.section	.nv.info,"",@"SHT_CUDA_INFO"
	.align	4


	//----- nvinfo : EIATTR_REGCOUNT
	.align		4
        /*0000*/ 	.byte	0x04, 0x2f
        /*0002*/ 	.short	(.L_2 - .L_1)
	.align		4
.L_1:
        /*0004*/ 	.word	index@(triton_poi_fused_cat_33)
        /*0008*/ 	.word	0x0000000f


	//----- nvinfo : EIATTR_MIN_STACK_SIZE
	.align		4
.L_2:
        /*000c*/ 	.byte	0x04, 0x12
        /*000e*/ 	.short	(.L_4 - .L_3)
	.align		4
.L_3:
        /*0010*/ 	.word	index@(triton_poi_fused_cat_33)
        /*0014*/ 	.word	0x00000000


	//----- nvinfo : EIATTR_FRAME_SIZE
	.align		4
.L_4:
        /*0018*/ 	.byte	0x04, 0x11
        /*001a*/ 	.short	(.L_6 - .L_5)
	.align		4
.L_5:
        /*001c*/ 	.word	index@(triton_poi_fused_cat_33)
        /*0020*/ 	.word	0x00000000


	//----- nvinfo : EIATTR_MIN_STACK_SIZE
	.align		4
.L_6:
        /*0024*/ 	.byte	0x04, 0x12
        /*0026*/ 	.short	(.L_8 - .L_7)
	.align		4
.L_7:
        /*0028*/ 	.word	index@(triton_poi_fused_cat_33)
        /*002c*/ 	.word	0x00000000
.L_8:


//--------------------- .nv.info.triton_poi_fused_cat_33 --------------------------
	.section	.nv.info.triton_poi_fused_cat_33,"",@"SHT_CUDA_INFO"
	.sectionflags	@""
	.align	4


	//----- nvinfo : EIATTR_CUDA_API_VERSION
	.align		4
        /*0000*/ 	.byte	0x04, 0x37
        /*0002*/ 	.short	(.L_10 - .L_9)
.L_9:
        /*0004*/ 	.word	0x0000007c


	//----- nvinfo : EIATTR_KPARAM_INFO
	.align		4
.L_10:
        /*0008*/ 	.byte	0x04, 0x17
        /*000a*/ 	.short	(.L_12 - .L_11)
.L_11:
        /*000c*/ 	.word	0x00000000
        /*0010*/ 	.short	0x0003
        /*0012*/ 	.short	0x0018
        /*0014*/ 	.byte	0x00, 0xf0, 0x11, 0x00


	//----- nvinfo : EIATTR_KPARAM_INFO
	.align		4
.L_12:
        /*0018*/ 	.byte	0x04, 0x17
        /*001a*/ 	.short	(.L_14 - .L_13)
.L_13:
        /*001c*/ 	.word	0x00000000
        /*0020*/ 	.short	0x0002
        /*0022*/ 	.short	0x0010
        /*0024*/ 	.byte	0x00, 0xf4, 0x21, 0x00


	//----- nvinfo : EIATTR_KPARAM_INFO
	.align		4
.L_14:
        /*0028*/ 	.byte	0x04, 0x17
        /*002a*/ 	.short	(.L_16 - .L_15)
.L_15:
        /*002c*/ 	.word	0x00000000
        /*0030*/ 	.short	0x0001
        /*0032*/ 	.short	0x0008
        /*0034*/ 	.byte	0x00, 0xf4, 0x21, 0x00


	//----- nvinfo : EIATTR_KPARAM_INFO
	.align		4
.L_16:
        /*0038*/ 	.byte	0x04, 0x17
        /*003a*/ 	.short	(.L_18 - .L_17)
.L_17:
        /*003c*/ 	.word	0x00000000
        /*0040*/ 	.short	0x0000
        /*0042*/ 	.short	0x0000
        /*0044*/ 	.byte	0x00, 0xf4, 0x21, 0x00


	//----- nvinfo : EIATTR_SPARSE_MMA_MASK
	.align		4
.L_18:
        /*0048*/ 	.byte	0x03, 0x50
        /*004a*/ 	.short	0x0000


	//----- nvinfo : EIATTR_MAXREG_COUNT
	.align		4
        /*004c*/ 	.byte	0x03, 0x1b
        /*004e*/ 	.short	0x00ff


	//----- nvinfo : EIATTR_EXIT_INSTR_OFFSETS
	.align		4
        /*0050*/ 	.byte	0x04, 0x1c
        /*0052*/ 	.short	(.L_20 - .L_19)


	//   ....[0]....
.L_19:
        /*0054*/ 	.word	0x000009b0


	//----- nvinfo : EIATTR_REQNTID
	.align		4
.L_20:
        /*0058*/ 	.byte	0x04, 0x10
        /*005a*/ 	.short	(.L_22 - .L_21)
.L_21:
        /*005c*/ 	.word	0x00000080
        /*0060*/ 	.word	0x00000001
        /*0064*/ 	.word	0x00000001


	//----- nvinfo : EIATTR_CRS_STACK_SIZE
	.align		4
.L_22:
        /*0068*/ 	.byte	0x04, 0x1e
        /*006a*/ 	.short	(.L_24 - .L_23)
.L_23:
        /*006c*/ 	.word	0x00000000


	//----- nvinfo : EIATTR_CBANK_PARAM_SIZE
	.align		4
.L_24:
        /*0070*/ 	.byte	0x03, 0x19
        /*0072*/ 	.short	0x001c


	//----- nvinfo : EIATTR_PARAM_CBANK
	.align		4
        /*0074*/ 	.byte	0x04, 0x0a
        /*0076*/ 	.short	(.L_26 - .L_25)
	.align		4
.L_25:
        /*0078*/ 	.word	index@(.nv.constant0.triton_poi_fused_cat_33)
        /*007c*/ 	.short	0x0210
        /*007e*/ 	.short	0x001c


	//----- nvinfo : EIATTR_SW_WAR
	.align		4
.L_26:
        /*0080*/ 	.byte	0x04, 0x36
        /*0082*/ 	.short	(.L_28 - .L_27)
.L_27:
        /*0084*/ 	.word	0x00000008
.L_28:


//--------------------- .nv.callgraph             --------------------------
	.section	.nv.callgraph,"",@"SHT_CUDA_CALLGRAPH"
	.align	4
	.sectionentsize	8
	.align		4
        /*0000*/ 	.word	0x00000000
	.align		4
        /*0004*/ 	.word	0xffffffff
	.align		4
        /*0008*/ 	.word	0x00000000
	.align		4
        /*000c*/ 	.word	0xfffffffe
	.align		4
        /*0010*/ 	.word	0x00000000
	.align		4
        /*0014*/ 	.word	0xfffffffd
	.align		4
        /*0018*/ 	.word	0x00000000
	.align		4
        /*001c*/ 	.word	0xfffffffc


//--------------------- .nv.constant4             --------------------------
	.section	.nv.constant4,"a",@progbits
	.align	8
	.align		8
.nv.constant4:
        /*0000*/ 	.dword	_$_str


//--------------------- .text.triton_poi_fused_cat_33 --------------------------
	.section	.text.triton_poi_fused_cat_33,"ax",@progbits
	.align	128
        .global         triton_poi_fused_cat_33
        .type           triton_poi_fused_cat_33,@function
        .size           triton_poi_fused_cat_33,(.L_x_15 - triton_poi_fused_cat_33)
        .other          triton_poi_fused_cat_33,@"STO_CUDA_ENTRY STV_DEFAULT"
triton_poi_fused_cat_33:
.text.triton_poi_fused_cat_33:
[----:B------:R-:W0:Y:S02]  /*0000*/  LDC R1, c[0x0][0x28] ;  /* 0x00000a00ff017b82 */ /* 0x000e240000000800 */
[----:B------:R-:W1:Y:S01]  /*0010*/  S2R R2, SR_TID.X ;  /* 0x0000000000027919 */ /* 0x000e620000002100 */
[----:B------:R-:W-:Y:S01]  /*0020*/  ULDC.64 UR4, c[0x0][0x208] ;  /* 0x0000820000047ab9 */ /* 0x000fe20000000a00 */
[----:B------:R-:W-:Y:S01]  /*0030*/  BSSY B0, `(.L_x_0) ;  /* 0x0000010000007945 */ /* 0x000fe20003800000 */
[----:B------:R-:W-:Y:S01]  /*0040*/  HFMA2.MMA R5, -RZ, RZ, 0, 0 ;  /* 0x00000000ff057435 */ /* 0x000fe200000001ff */
[----:B------:R-:W2:Y:S01]  /*0050*/  S2R R3, SR_CTAID.X ;  /* 0x0000000000037919 */ /* 0x000ea20000002500 */
[----:B-1----:R-:W-:-:S04]  /*0060*/  LOP3.LUT R2, R2, 0x7f, RZ, 0xc0, !PT ;  /* 0x0000007f02027812 */ /* 0x002fc800078ec0ff */
[----:B--2---:R-:W-:-:S04]  /*0070*/  LEA R2, R3, R2, 0x7 ;  /* 0x0000000203027211 */ /* 0x004fc800078e38ff */
[----:B------:R-:W-:-:S04]  /*0080*/  SHF.R.S32.HI R3, RZ, 0x1f, R2 ;  /* 0x0000001fff037819 */ /* 0x000fc80000011402 */
[----:B------:R-:W-:-:S04]  /*0090*/  LEA.HI R0, R3, R2, RZ, 0xa ;  /* 0x0000000203007211 */ /* 0x000fc800078f50ff */
[----:B------:R-:W-:Y:S02]  /*00a0*/  LOP3.LUT R3, R0, 0xfffffc00, RZ, 0xc0, !PT ;  /* 0xfffffc0000037812 */ /* 0x000fe400078ec0ff */
[----:B------:R-:W-:Y:S02]  /*00b0*/  SHF.R.S32.HI R4, RZ, 0xa, R0 ;  /* 0x0000000aff047819 */ /* 0x000fe40000011400 */
[----:B------:R-:W-:-:S04]  /*00c0*/  IADD3 R3, R2, -R3, RZ ;  /* 0x8000000302037210 */ /* 0x000fc80007ffe0ff */
[----:B------:R-:W-:Y:S02]  /*00d0*/  ISETP.GE.AND P0, PT, R3, 0x200, PT ;  /* 0x000002000300780c */ /* 0x000fe40003f06270 */
[----:B------:R-:W-:-:S11]  /*00e0*/  LEA R4, R4, R3, 0x9 ;  /* 0x0000000304047211 */ /* 0x000fd600078e48ff */
[----:B------:R-:W-:Y:S05]  /*00f0*/  @P0 BRA `(.L_x_1) ;  /* 0x00000000000c0947 */ /* 0x000fea0003800000 */
[----:B------:R-:W1:Y:S02]  /*0100*/  LDC.64 R6, c[0x0][0x210] ;  /* 0x00008400ff067b82 */ /* 0x000e640000000a00 */
[----:B-1----:R-:W-:-:S05]  /*0110*/  IMAD.WIDE R6, R4, 0x4, R6 ;  /* 0x0000000404067825 */ /* 0x002fca00078e0206 */
[----:B------:R1:W5:Y:S02]  /*0120*/  LDG.E.EL R5, desc[UR4][R6.64] ;  /* 0x0000000406057981 */ /* 0x000364000c2e1900 */
.L_x_1:
[----:B------:R-:W-:Y:S05]  /*0130*/  BSYNC B0 ;  /* 0x0000000000007941 */ /* 0x000fea0003800000 */
.L_x_0:
[----:B-----5:R-:W-:Y:S01]  /*0140*/  SEL R5, R5, RZ, !P0 ;  /* 0x000000ff05057207 */ /* 0x020fe20004000000 */
[----:B------:R-:W-:Y:S01]  /*0150*/  BSSY B0, `(.L_x_2) ;  /* 0x0000024000007945 */ /* 0x000fe20003800000 */
[----:B------:R-:W-:-:S03]  /*0160*/  MOV R11, 0x3e800000 ;  /* 0x3e800000000b7802 */ /* 0x000fc60000000f00 */
[----:B------:R-:W-:-:S05]  /*0170*/  FMUL R0, R5, 1.4426950216293334961 ;  /* 0x3fb8aa3b05007820 */ /* 0x000fca0000400000 */
[----:B------:R-:W-:-:S13]  /*0180*/  FSETP.GEU.AND P1, PT, R0, -126, PT ;  /* 0xc2fc00000000780b */ /* 0x000fda0003f2e000 */
[----:B------:R-:W-:-:S04]  /*0190*/  @!P1 FMUL R0, R0, 0.5 ;  /* 0x3f00000000009820 */ /* 0x000fc80000400000 */
[----:B-1----:R-:W1:Y:S02]  /*01a0*/  MUFU.EX2 R7, R0 ;  /* 0x0000000000077308 */ /* 0x002e640000000800 */
[----:B-1----:R-:W-:Y:S01]  /*01b0*/  @!P1 FMUL R7, R7, R7 ;  /* 0x0000000707079220 */ /* 0x002fe20000400000 */
[----:B------:R-:W-:-:S03]  /*01c0*/  FSETP.GT.AND P1, PT, R5, 20, PT ;  /* 0x41a000000500780b */ /* 0x000fc60003f24000 */
[C---:B------:R-:W-:Y:S01]  /*01d0*/  FADD.FTZ.RZ R6, R7.reuse, 1 ;  /* 0x3f80000007067421 */ /* 0x040fe2000001c000 */
[----:B------:R-:W-:-:S04]  /*01e0*/  ISETP.GE.U32.AND P2, PT, R7, 0x7f800000, PT ;  /* 0x7f8000000700780c */ /* 0x000fc80003f46070 */
[----:B------:R-:W-:-:S04]  /*01f0*/  IADD3 R6, R6, -0x3f400000, RZ ;  /* 0xc0c0000006067810 */ /* 0x000fc80007ffe0ff */
[----:B------:R-:W-:-:S04]  /*0200*/  LOP3.LUT R8, R6, 0xff800000, RZ, 0xc0, !PT ;  /* 0xff80000006087812 */ /* 0x000fc800078ec0ff */
[----:B------:R-:W-:Y:S02]  /*0210*/  IADD3 R6, -R8, 0x40800000, RZ ;  /* 0x4080000008067810 */ /* 0x000fe40007ffe1ff */
[----:B------:R-:W-:Y:S02]  /*0220*/  IADD3 R9, R7, -R8, RZ ;  /* 0x8000000807097210 */ /* 0x000fe40007ffe0ff */
[----:B------:R-:W-:Y:S01]  /*0230*/  I2FP.F32.S32 R8, R8 ;  /* 0x0000000800087245 */ /* 0x000fe20000201400 */
[----:B------:R-:W-:Y:S01]  /*0240*/  FFMA.FTZ R10, R6, R11, -1 ;  /* 0xbf800000060a7423 */ /* 0x000fe2000001000b */
[----:B------:R-:W-:-:S03]  /*0250*/  HFMA2.MMA R6, -RZ, RZ, 1.3056640625, -1.8671875 ;  /* 0x3d39bf78ff067435 */ /* 0x000fc600000001ff */
[----:B------:R-:W-:Y:S01]  /*0260*/  FADD R9, R9, R10 ;  /* 0x0000000a09097221 */ /* 0x000fe20000000000 */
[----:B------:R-:W-:-:S06]  /*0270*/  FMUL R8, R8, 1.1920928955078125e-07 ;  /* 0x3400000008087820 */ /* 0x000fcc0000400000 */
[----:B------:R-:W-:-:S04]  /*0280*/  FFMA.FTZ R0, R9, -R6, 0.10546888411045074463 ;  /* 0x3dd8001209007423 */ /* 0x000fc80000010806 */
[----:B------:R-:W-:-:S04]  /*0290*/  FFMA.FTZ R0, R9, R0, -0.13229703903198242188 ;  /* 0xbe0778e009007423 */ /* 0x000fc80000010000 */
[----:B------:R-:W-:-:S04]  /*02a0*/  FFMA.FTZ R0, R9, R0, 0.14491446316242218018 ;  /* 0x3e14647509007423 */ /* 0x000fc80000010000 */
[----:B------:R-:W-:-:S04]  /*02b0*/  FFMA.FTZ R0, R9, R0, -0.16641564667224884033 ;  /* 0xbe2a68dd09007423 */ /* 0x000fc80000010000 */
[----:B------:R-:W-:-:S04]  /*02c0*/  FFMA.FTZ R0, R9, R0, 0.19988867640495300293 ;  /* 0x3e4caf9e09007423 */ /* 0x000fc80000010000 */
[----:B------:R-:W-:-:S04]  /*02d0*/  FFMA.FTZ R0, R9, R0, -0.25000196695327758789 ;  /* 0xbe80004209007423 */ /* 0x000fc80000010000 */
[----:B------:R-:W-:-:S04]  /*02e0*/  FFMA.FTZ R0, R9, R0, 0.33333510160446166992 ;  /* 0x3eaaaae609007423 */ /* 0x000fc80000010000 */
[----:B------:R-:W-:-:S04]  /*02f0*/  FFMA.FTZ R0, R9, R0, -0.5 ;  /* 0xbf00000009007423 */ /* 0x000fc80000010000 */
[----:B------:R-:W-:-:S04]  /*0300*/  FMUL R0, R9, R0 ;  /* 0x0000000009007220 */ /* 0x000fc80000400000 */
[----:B------:R-:W-:-:S04]  /*0310*/  FFMA.FTZ R9, R9, R0, R9 ;  /* 0x0000000009097223 */ /* 0x000fc80000010009 */
[----:B------:R-:W-:Y:S01]  /*0320*/  FFMA.FTZ R8, R8, 0.69314718246459960938, R9 ;  /* 0x3f31721808087823 */ /* 0x000fe20000010009 */
[----:B------:R-:W-:Y:S06]  /*0330*/  @!P2 BRA `(.L_x_3) ;  /* 0x000000000014a947 */ /* 0x000fec0003800000 */
[C---:B------:R-:W-:Y:S02]  /*0340*/  ISETP.GE.AND P2, PT, R7.reuse, -0x407fffff, PT ;  /* 0xbf8000010700780c */ /* 0x040fe40003f46270 */
[----:B------:R-:W-:-:S11]  /*0350*/  FSETP.NEU.AND P3, PT, R7, RZ, PT ;  /* 0x000000ff0700720b */ /* 0x000fd60003f6d000 */
[----:B------:R-:W-:-:S05]  /*0360*/  @P2 MOV R0, 0x7f800000 ;  /* 0x7f80000000002802 */ /* 0x000fca0000000f00 */
[----:B------:R-:W-:-:S05]  /*0370*/  @P2 FFMA.FTZ R8, R7, R0, +INF ;  /* 0x7f80000007082423 */ /* 0x000fca0000010000 */
[----:B------:R-:W-:-:S07]  /*0380*/  FSEL R8, R8, -RZ, P3 ;  /* 0x800000ff08087208 */ /* 0x000fce0001800000 */
.L_x_3:
[----:B------:R-:W-:Y:S05]  /*0390*/  BSYNC B0 ;  /* 0x0000000000007941 */ /* 0x000fea0003800000 */
.L_x_2:
[----:B------:R-:W-:Y:S01]  /*03a0*/  FSEL R11, R5, R8, P1 ;  /* 0x00000008050b7208 */ /* 0x000fe20000800000 */
[----:B------:R-:W-:Y:S01]  /*03b0*/  BSSY B0, `(.L_x_4) ;  /* 0x0000016000007945 */ /* 0x000fe20003800000 */
[----:B------:R-:W-:-:S03]  /*03c0*/  SHF.R.S32.HI R9, RZ, 0x1f, R4 ;  /* 0x0000001fff097819 */ /* 0x000fc60000011404 */
[----:B------:R-:W-:-:S05]  /*03d0*/  FADD.FTZ R10, |R11|, -RZ ;  /* 0x800000ff0b0a7221 */ /* 0x000fca0000010200 */
[----:B------:R-:W-:-:S13]  /*03e0*/  FSETP.GE.AND P1, PT, R10, 0.60000002384185791016, PT ;  /* 0x3f19999a0a00780b */ /* 0x000fda0003f26000 */
[----:B------:R-:W-:Y:S05]  /*03f0*/  @!P1 BRA `(.L_x_5) ;  /* 0x0000000000289947 */ /* 0x000fea0003800000 */
[C---:B------:R-:W-:Y:S01]  /*0400*/  FMUL R0, R10.reuse, 2.8853900432586669922 ;  /* 0x4038aa3b0a007820 */ /* 0x040fe20000400000 */
[----:B------:R-:W-:Y:S02]  /*0410*/  MOV R8, 0x3f800000 ;  /* 0x3f80000000087802 */ /* 0x000fe40000000f00 */
[----:B------:R-:W-:-:S03]  /*0420*/  FSETP.GE.AND P1, PT, R10, 9.010913848876953125, PT ;  /* 0x41102cb40a00780b */ /* 0x000fc60003f26000 */
[----:B------:R-:W1:Y:S02]  /*0430*/  MUFU.EX2 R0, R0 ;  /* 0x0000000000007308 */ /* 0x000e640000000800 */
[----:B-1----:R-:W-:-:S06]  /*0440*/  FADD R7, R0, 1 ;  /* 0x3f80000000077421 */ /* 0x002fcc0000000000 */
[----:B------:R-:W1:Y:S02]  /*0450*/  MUFU.RCP R7, R7 ;  /* 0x0000000700077308 */ /* 0x000e640000001000 */
[----:B-1----:R-:W-:-:S05]  /*0460*/  FFMA.FTZ R8, R7, -2, R8 ;  /* 0xc000000007087823 */ /* 0x002fca0000010008 */
[----:B------:R-:W-:-:S04]  /*0470*/  FSEL R8, R8, 1, !P1 ;  /* 0x3f80000008087808 */ /* 0x000fc80004800000 */
[----:B------:R-:W-:Y:S01]  /*0480*/  LOP3.LUT R8, R8, 0x80000000, R11, 0xf8, !PT ;  /* 0x8000000008087812 */ /* 0x000fe200078ef80b */
[----:B------:R-:W-:Y:S06]  /*0490*/  BRA `(.L_x_6) ;  /* 0x00000000001c7947 */ /* 0x000fec0003800000 */
.L_x_5:
[----:B------:R-:W-:Y:S01]  /*04a0*/  HFMA2.MMA R0, -RZ, RZ, 1.125, -9232 ;  /* 0x3c80f082ff007435 */ /* 0x000fe200000001ff */
[----:B------:R-:W-:-:S09]  /*04b0*/  FMUL R7, R11, R11 ;  /* 0x0000000b0b077220 */ /* 0x000fd20000400000 */
[----:B------:R-:W-:-:S04]  /*04c0*/  FFMA.FTZ R0, R7, R0, -0.052303962409496307373 ;  /* 0xbd563cae07007423 */ /* 0x000fc80000010000 */
[----:B------:R-:W-:-:S04]  /*04d0*/  FFMA.FTZ R0, R7, R0, 0.1331529766321182251 ;  /* 0x3e08594107007423 */ /* 0x000fc80000010000 */
[----:B------:R-:W-:-:S04]  /*04e0*/  FFMA.FTZ R0, R7, R0, -0.33332768082618713379 ;  /* 0xbeaaa9ed07007423 */ /* 0x000fc80000010000 */
[----:B------:R-:W-:-:S04]  /*04f0*/  FFMA.FTZ R0, R7, R0, RZ ;  /* 0x0000000007007223 */ /* 0x000fc800000100ff */
[----:B------:R-:W-:-:S07]  /*0500*/  FFMA.FTZ R8, R11, R0, R11 ;  /* 0x000000000b087223 */ /* 0x000fce000001000b */
.L_x_6:
[----:B------:R-:W-:Y:S05]  /*0510*/  BSYNC B0 ;  /* 0x0000000000007941 */ /* 0x000fea0003800000 */
.L_x_4:
[----:B------:R-:W-:Y:S01]  /*0520*/  ISETP.GT.AND P1, PT, R3, 0x1ff, PT ;  /* 0x000001ff0300780c */ /* 0x000fe20003f24270 */
[----:B------:R-:W-:Y:S01]  /*0530*/  ULDC.64 UR6, c[0x0][0x218] ;  /* 0x0000860000067ab9 */ /* 0x000fe20000000a00 */
[----:B------:R-:W-:Y:S01]  /*0540*/  BSSY B0, `(.L_x_7) ;  /* 0x0000006000007945 */ /* 0x000fe20003800000 */
[C---:B------:R-:W-:Y:S02]  /*0550*/  LEA R10, P2, R4.reuse, UR6, 0x2 ;  /* 0x00000006040a7c11 */ /* 0x040fe4000f8410ff */
[----:B------:R-:W-:Y:S02]  /*0560*/  MOV R3, RZ ;  /* 0x000000ff00037202 */ /* 0x000fe40000000f00 */
[----:B------:R-:W-:-:S06]  /*0570*/  LEA.HI.X R11, R4, UR7, R9, 0x2, P2 ;  /* 0x00000007040b7c11 */ /* 0x000fcc00090f1409 */
[----:B------:R-:W-:Y:S05]  /*0580*/  @!P1 BRA `(.L_x_8) ;  /* 0x0000000000049947 */ /* 0x000fea0003800000 */
[----:B------:R1:W5:Y:S02]  /*0590*/  LDG.E.EL R3, desc[UR4][R10.64+-0x800] ;  /* 0xfff800040a037981 */ /* 0x000364000c2e1900 */
.L_x_8:
[----:B------:R-:W-:Y:S05]  /*05a0*/  BSYNC B0 ;  /* 0x0000000000007941 */ /* 0x000fea0003800000 */
.L_x_7:
[----:B-----5:R-:W-:Y:S01]  /*05b0*/  SEL R3, R3, RZ, P1 ;  /* 0x000000ff03037207 */ /* 0x020fe20000800000 */
[----:B------:R-:W-:Y:S04]  /*05c0*/  BSSY B0, `(.L_x_9) ;  /* 0x0000023000007945 */ /* 0x000fe80003800000 */
[----:B------:R-:W-:-:S05]  /*05d0*/  FMUL R4, R3, 1.4426950216293334961 ;  /* 0x3fb8aa3b03047820 */ /* 0x000fca0000400000 */
[----:B------:R-:W-:-:S13]  /*05e0*/  FSETP.GEU.AND P1, PT, R4, -126, PT ;  /* 0xc2fc00000400780b */ /* 0x000fda0003f2e000 */
[----:B------:R-:W-:-:S04]  /*05f0*/  @!P1 FMUL R4, R4, 0.5 ;  /* 0x3f00000004049820 */ /* 0x000fc80000400000 */
[----:B------:R-:W2:Y:S02]  /*0600*/  MUFU.EX2 R7, R4 ;  /* 0x0000000400077308 */ /* 0x000ea40000000800 */
[----:B--2---:R-:W-:Y:S01]  /*0610*/  @!P1 FMUL R7, R7, R7 ;  /* 0x0000000707079220 */ /* 0x004fe20000400000 */
[----:B------:R-:W-:-:S03]  /*0620*/  FSETP.GT.AND P1, PT, R3, 20, PT ;  /* 0x41a000000300780b */ /* 0x000fc60003f24000 */
[C---:B------:R-:W-:Y:S01]  /*0630*/  FADD.FTZ.RZ R0, R7.reuse, 1 ;  /* 0x3f80000007007421 */ /* 0x040fe2000001c000 */
[----:B------:R-:W-:-:S04]  /*0640*/  ISETP.GE.U32.AND P2, PT, R7, 0x7f800000, PT ;  /* 0x7f8000000700780c */ /* 0x000fc80003f46070 */
[----:B------:R-:W-:-:S04]  /*0650*/  IADD3 R0, R0, -0x3f400000, RZ ;  /* 0xc0c0000000007810 */ /* 0x000fc80007ffe0ff */
[----:B-1----:R-:W-:Y:S01]  /*0660*/  LOP3.LUT R10, R0, 0xff800000, RZ, 0xc0, !PT ;  /* 0xff800000000a7812 */ /* 0x002fe200078ec0ff */
[----:B------:R-:W-:-:S03]  /*0670*/  HFMA2.MMA R0, -RZ, RZ, 1.875, 0 ;  /* 0x3f800000ff007435 */ /* 0x000fc600000001ff */
[----:B------:R-:W-:Y:S02]  /*0680*/  IADD3 R11, -R10, 0x40800000, RZ ;  /* 0x408000000a0b7810 */ /* 0x000fe40007ffe1ff */
[----:B------:R-:W-:Y:S02]  /*0690*/  IADD3 R9, R7, -R10, RZ ;  /* 0x8000000a07097210 */ /* 0x000fe40007ffe0ff */
[----:B------:R-:W-:-:S03]  /*06a0*/  I2FP.F32.S32 R10, R10 ;  /* 0x0000000a000a7245 */ /* 0x000fc60000201400 */
[----:B------:R-:W-:Y:S02]  /*06b0*/  FFMA.FTZ R12, R11, 0.25, -R0 ;  /* 0x3e8000000b0c7823 */ /* 0x000fe40000010800 */
[----:B------:R-:W-:Y:S02]  /*06c0*/  FMUL R10, R10, 1.1920928955078125e-07 ;  /* 0x340000000a0a7820 */ /* 0x000fe40000400000 */
[----:B------:R-:W-:-:S04]  /*06d0*/  FADD R9, R9, R12 ;  /* 0x0000000c09097221 */ /* 0x000fc80000000000 */
        /* <DEDUP_REMOVED lines=17> */
.L_x_10:
[----:B------:R-:W-:Y:S05]  /*07f0*/  BSYNC B0 ;  /* 0x0000000000007941 */ /* 0x000fea0003800000 */
.L_x_9:
[----:B------:R-:W-:Y:S01]  /*0800*/  FSEL R10, R3, R10, P1 ;  /* 0x0000000a030a7208 */ /* 0x000fe20000800000 */
[----:B------:R-:W-:Y:S04]  /*0810*/  BSSY B0, `(.L_x_11) ;  /* 0x0000014000007945 */ /* 0x000fe80003800000 */
[----:B------:R-:W-:-:S05]  /*0820*/  FADD.FTZ R9, |R10|, -RZ ;  /* 0x800000ff0a097221 */ /* 0x000fca0000010200 */
[----:B------:R-:W-:-:S13]  /*0830*/  FSETP.GE.AND P1, PT, R9, 0.60000002384185791016, PT ;  /* 0x3f19999a0900780b */ /* 0x000fda0003f26000 */
[----:B------:R-:W-:Y:S05]  /*0840*/  @!P1 BRA `(.L_x_12) ;  /* 0x0000000000249947 */ /* 0x000fea0003800000 */
[C---:B------:R-:W-:Y:S01]  /*0850*/  FMUL R4, R9.reuse, 2.8853900432586669922 ;  /* 0x4038aa3b09047820 */ /* 0x040fe20000400000 */
[----:B------:R-:W-:-:S05]  /*0860*/  FSETP.GE.AND P1, PT, R9, 9.010913848876953125, PT ;  /* 0x41102cb40900780b */ /* 0x000fca0003f26000 */
[----:B------:R-:W1:Y:S02]  /*0870*/  MUFU.EX2 R4, R4 ;  /* 0x0000000400047308 */ /* 0x000e640000000800 */
[----:B-1----:R-:W-:-:S06]  /*0880*/  FADD R6, R4, 1 ;  /* 0x3f80000004067421 */ /* 0x002fcc0000000000 */
[----:B------:R-:W1:Y:S02]  /*0890*/  MUFU.RCP R7, R6 ;  /* 0x0000000600077308 */ /* 0x000e640000001000 */
[----:B-1----:R-:W-:-:S05]  /*08a0*/  FFMA.FTZ R7, R7, -2, R0 ;  /* 0xc000000007077823 */ /* 0x002fca0000010000 */
[----:B------:R-:W-:-:S04]  /*08b0*/  FSEL R7, R7, 1, !P1 ;  /* 0x3f80000007077808 */ /* 0x000fc80004800000 */
[----:B------:R-:W-:Y:S01]  /*08c0*/  LOP3.LUT R0, R7, 0x80000000, R10, 0xf8, !PT ;  /* 0x8000000007007812 */ /* 0x000fe200078ef80a */
[----:B------:R-:W-:Y:S06]  /*08d0*/  BRA `(.L_x_13) ;  /* 0x00000000001c7947 */ /* 0x000fec0003800000 */
.L_x_12:
[----:B------:R-:W-:Y:S01]  /*08e0*/  MOV R0, 0x3c80f082 ;  /* 0x3c80f08200007802 */ /* 0x000fe20000000f00 */
[----:B------:R-:W-:-:S04]  /*08f0*/  FMUL R7, R10, R10 ;  /* 0x0000000a0a077220 */ /* 0x000fc80000400000 */
[----:B------:R-:W-:-:S04]  /*0900*/  FFMA.FTZ R0, R7, R0, -0.052303962409496307373 ;  /* 0xbd563cae07007423 */ /* 0x000fc80000010000 */
[----:B------:R-:W-:-:S04]  /*0910*/  FFMA.FTZ R0, R7, R0, 0.1331529766321182251 ;  /* 0x3e08594107007423 */ /* 0x000fc80000010000 */
[----:B------:R-:W-:-:S04]  /*0920*/  FFMA.FTZ R0, R7, R0, -0.33332768082618713379 ;  /* 0xbeaaa9ed07007423 */ /* 0x000fc80000010000 */
[----:B------:R-:W-:-:S04]  /*0930*/  FFMA.FTZ R0, R7, R0, RZ ;  /* 0x0000000007007223 */ /* 0x000fc800000100ff */
[----:B------:R-:W-:-:S07]  /*0940*/  FFMA.FTZ R0, R10, R0, R10 ;  /* 0x000000000a007223 */ /* 0x000fce000001000a */
.L_x_13:
[----:B------:R-:W-:Y:S05]  /*0950*/  BSYNC B0 ;  /* 0x0000000000007941 */ /* 0x000fea0003800000 */
.L_x_11:
[----:B------:R-:W0:Y:S01]  /*0960*/  LDC.64 R6, c[0x0][0x220] ;  /* 0x00008800ff067b82 */ /* 0x000e220000000a00 */
[----:B------:R-:W-:Y:S01]  /*0970*/  FMUL R5, R5, R8 ;  /* 0x0000000805057220 */ /* 0x000fe20000400000 */
[----:B------:R-:W-:Y:S01]  /*0980*/  @P0 FMUL R5, R3, R0 ;  /* 0x0000000003050220 */ /* 0x000fe20000400000 */
[----:B0-----:R-:W-:-:S05]  /*0990*/  IMAD.WIDE R2, R2, 0x4, R6 ;  /* 0x0000000402027825 */ /* 0x001fca00078e0206 */
[----:B------:R-:W-:Y:S01]  /*09a0*/  STG.E desc[UR4][R2.64], R5 ;  /* 0x0000000502007986 */ /* 0x000fe2000c101904 */
[----:B------:R-:W-:Y:S05]  /*09b0*/  EXIT ;  /* 0x000000000000794d */ /* 0x000fea0003800000 */
.L_x_14:
[----:B------:R-:W-:-:S00]  /*09c0*/  BRA `(.L_x_14) ;  /* 0xfffffffc00fc7947 */ /* 0x000fc0000383ffff */
[----:B------:R-:W-:-:S00]  /*09d0*/  NOP ;  /* 0x0000000000007918 */ /* 0x000fc00000000000 */
        /* <DEDUP_REMOVED lines=10> */
.L_x_15:


//--------------------- .nv.global.init           --------------------------
	.section	.nv.global.init,"aw",@progbits
.nv.global.init:
	.type		_$_str,@object
	.size		_$_str,(.L_0 - _$_str)
_$_str:
        /*0000*/ 	.byte	0x5f, 0x5f, 0x43, 0x55, 0x44, 0x41, 0x5f, 0x46, 0x54, 0x5a, 0x00
.L_0:


//--------------------- .nv.constant0.triton_poi_fused_cat_33 --------------------------
	.section	.nv.constant0.triton_poi_fused_cat_33,"a",@progbits
	.sectionflags	@""
	.align	4
.nv.constant0.triton_poi_fused_cat_33:
	.zero		556
